	.headerflags	@"EF_CUDA_TEXMODE_UNIFIED EF_CUDA_64BIT_ADDRESS EF_CUDA_ACCELERATORS EF_CUDA_SM90 EF_CUDA_VIRTUAL_SM(EF_CUDA_SM90)"
	.elftype	@"ET_EXEC"


//--------------------- .nv.info                  --------------------------
	.section	.nv.info,"",@"SHT_CUDA_INFO"
	.align	4


	//----- nvinfo : EIATTR_REGCOUNT
	.align		4
        /*0000*/ 	.byte	0x04, 0x2f
        /*0002*/ 	.short	(.L_1 - .L_0)
	.align		4
.L_0:
        /*0004*/ 	.word	index@(triton_poi_fused_leaky_relu_mean_24)
        /*0008*/ 	.word	0x00000016


	//----- nvinfo : EIATTR_MIN_STACK_SIZE
	.align		4
.L_1:
        /*000c*/ 	.byte	0x04, 0x12
        /*000e*/ 	.short	(.L_3 - .L_2)
	.align		4
.L_2:
        /*0010*/ 	.word	index@(triton_poi_fused_leaky_relu_mean_24)
        /*0014*/ 	.word	0x00000000


	//----- nvinfo : EIATTR_FRAME_SIZE
	.align		4
.L_3:
        /*0018*/ 	.byte	0x04, 0x11
        /*001a*/ 	.short	(.L_5 - .L_4)
	.align		4
.L_4:
        /*001c*/ 	.word	index@(triton_poi_fused_leaky_relu_mean_24)
        /*0020*/ 	.word	0x00000000


	//----- nvinfo : EIATTR_MIN_STACK_SIZE
	.align		4
.L_5:
        /*0024*/ 	.byte	0x04, 0x12
        /*0026*/ 	.short	(.L_7 - .L_6)
	.align		4
.L_6:
        /*0028*/ 	.word	index@(triton_poi_fused_leaky_relu_mean_24)
        /*002c*/ 	.word	0x00000000
.L_7:


//--------------------- .nv.info.triton_poi_fused_leaky_relu_mean_24 --------------------------
	.section	.nv.info.triton_poi_fused_leaky_relu_mean_24,"",@"SHT_CUDA_INFO"
	.sectionflags	@""
	.align	4


	//----- nvinfo : EIATTR_CUDA_API_VERSION
	.align		4
        /*0000*/ 	.byte	0x04, 0x37
        /*0002*/ 	.short	(.L_9 - .L_8)
.L_8:
        /*0004*/ 	.word	0x0000007c


	//----- nvinfo : EIATTR_KPARAM_INFO
	.align		4
.L_9:
        /*0008*/ 	.byte	0x04, 0x17
        /*000a*/ 	.short	(.L_11 - .L_10)
.L_10:
        /*000c*/ 	.word	0x00000000
        /*0010*/ 	.short	0x0003
        /*0012*/ 	.short	0x0018
        /*0014*/ 	.byte	0x00, 0xf0, 0x11, 0x00


	//----- nvinfo : EIATTR_KPARAM_INFO
	.align		4
.L_11:
        /*0018*/ 	.byte	0x04, 0x17
        /*001a*/ 	.short	(.L_13 - .L_12)
.L_12:
        /*001c*/ 	.word	0x00000000
        /*0020*/ 	.short	0x0002
        /*0022*/ 	.short	0x0010
        /*0024*/ 	.byte	0x00, 0xf4, 0x21, 0x00


	//----- nvinfo : EIATTR_KPARAM_INFO
	.align		4
.L_13:
        /*0028*/ 	.byte	0x04, 0x17
        /*002a*/ 	.short	(.L_15 - .L_14)
.L_14:
        /*002c*/ 	.word	0x00000000
        /*0030*/ 	.short	0x0001
        /*0032*/ 	.short	0x0008
        /*0034*/ 	.byte	0x00, 0xf4, 0x21, 0x00


	//----- nvinfo : EIATTR_KPARAM_INFO
	.align		4
.L_15:
        /*0038*/ 	.byte	0x04, 0x17
        /*003a*/ 	.short	(.L_17 - .L_16)
.L_16:
        /*003c*/ 	.word	0x00000000
        /*0040*/ 	.short	0x0000
        /*0042*/ 	.short	0x0000
        /*0044*/ 	.byte	0x00, 0xf4, 0x21, 0x00


	//----- nvinfo : EIATTR_SPARSE_MMA_MASK
	.align		4
.L_17:
        /*0048*/ 	.byte	0x03, 0x50
        /*004a*/ 	.short	0x0000


	//----- nvinfo : EIATTR_MAXREG_COUNT
	.align		4
        /*004c*/ 	.byte	0x03, 0x1b
        /*004e*/ 	.short	0x00ff


	//----- nvinfo : EIATTR_EXIT_INSTR_OFFSETS
	.align		4
        /*0050*/ 	.byte	0x04, 0x1c
        /*0052*/ 	.short	(.L_19 - .L_18)


	//   ....[0]....
.L_18:
        /*0054*/ 	.word	0x00000340


	//----- nvinfo : EIATTR_REQNTID
	.align		4
.L_19:
        /*0058*/ 	.byte	0x04, 0x10
        /*005a*/ 	.short	(.L_21 - .L_20)
.L_20:
        /*005c*/ 	.word	0x00000080
        /*0060*/ 	.word	0x00000001
        /*0064*/ 	.word	0x00000001


	//----- nvinfo : EIATTR_CBANK_PARAM_SIZE
	.align		4
.L_21:
        /*0068*/ 	.byte	0x03, 0x19
        /*006a*/ 	.short	0x001c


	//----- nvinfo : EIATTR_PARAM_CBANK
	.align		4
        /*006c*/ 	.byte	0x04, 0x0a
        /*006e*/ 	.short	(.L_23 - .L_22)
	.align		4
.L_22:
        /*0070*/ 	.word	index@(.nv.constant0.triton_poi_fused_leaky_relu_mean_24)
        /*0074*/ 	.short	0x0210
        /*0076*/ 	.short	0x001c


	//----- nvinfo : EIATTR_SW_WAR
	.align		4
.L_23:
        /*0078*/ 	.byte	0x04, 0x36
        /*007a*/ 	.short	(.L_25 - .L_24)
.L_24:
        /*007c*/ 	.word	0x00000008
.L_25:


//--------------------- .nv.callgraph             --------------------------
	.section	.nv.callgraph,"",@"SHT_CUDA_CALLGRAPH"
	.align	4
	.sectionentsize	8
	.align		4
        /*0000*/ 	.word	0x00000000
	.align		4
        /*0004*/ 	.word	0xffffffff
	.align		4
        /*0008*/ 	.word	0x00000000
	.align		4
        /*000c*/ 	.word	0xfffffffe
	.align		4
        /*0010*/ 	.word	0x00000000
	.align		4
        /*0014*/ 	.word	0xfffffffd
	.align		4
        /*0018*/ 	.word	0x00000000
	.align		4
        /*001c*/ 	.word	0xfffffffc


//--------------------- .text.triton_poi_fused_leaky_relu_mean_24 --------------------------
	.section	.text.triton_poi_fused_leaky_relu_mean_24,"ax",@progbits
	.align	128
        .global         triton_poi_fused_leaky_relu_mean_24
        .type           triton_poi_fused_leaky_relu_mean_24,@function
        .size           triton_poi_fused_leaky_relu_mean_24,(.L_x_1 - triton_poi_fused_leaky_relu_mean_24)
        .other          triton_poi_fused_leaky_relu_mean_24,@"STO_CUDA_ENTRY STV_DEFAULT"
triton_poi_fused_leaky_relu_mean_24:
.text.triton_poi_fused_leaky_relu_mean_24:
[----:B------:R-:W-:Y:S01]  /*0000*/  LDC R1, c[0x0][0x28] ;  /* 0x00000a00ff017b82 */ /* 0x000fe20000000800 */
[----:B------:R-:W1:Y:S01]  /*0010*/  S2R R0, SR_TID.X ;  /* 0x0000000000007919 */ /* 0x000e620000002100 */
[----:B------:R-:W-:Y:S01]  /*0020*/  ULDC.64 UR6, c[0x0][0x210] ;  /* 0x0000840000067ab9 */ /* 0x000fe20000000a00 */
[----:B------:R-:W-:Y:S01]  /*0030*/  ULDC.64 UR4, c[0x0][0x208] ;  /* 0x0000820000047ab9 */ /* 0x000fe20000000a00 */
[----:B------:R-:W2:Y:S01]  /*0040*/  S2R R3, SR_CTAID.X ;  /* 0x0000000000037919 */ /* 0x000ea20000002500 */
[----:B-1----:R-:W-:-:S05]  /*0050*/  LOP3.LUT R0, R0, 0x7f, RZ, 0xc0, !PT ;  /* 0x0000007f00007812 */ /* 0x002fca00078ec0ff */
[----:B--2---:R-:W-:-:S05]  /*0060*/  IMAD R0, R3, 0x80, R0 ;  /* 0x0000008003007824 */ /* 0x004fca00078e0200 */
[----:B------:R-:W-:-:S04]  /*0070*/  SHF.R.S32.HI R3, RZ, 0x1f, R0 ;  /* 0x0000001fff037819 */ /* 0x000fc80000011400 */
[----:B------:R-:W-:-:S04]  /*0080*/  LEA.HI R3, R3, R0, RZ, 0xa ;  /* 0x0000000003037211 */ /* 0x000fc800078f50ff */
[C---:B------:R-:W-:Y:S01]  /*0090*/  LOP3.LUT R5, R3.reuse, 0xfffffc00, RZ, 0xc0, !PT ;  /* 0xfffffc0003057812 */ /* 0x040fe200078ec0ff */
[----:B------:R-:W-:-:S05]  /*00a0*/  IMAD.SHL.U32 R2, R3, 0x4, RZ ;  /* 0x0000000403027824 */ /* 0x000fca00078e00ff */
[----:B------:R-:W-:Y:S02]  /*00b0*/  LOP3.LUT R4, R2, 0xfffff000, RZ, 0xc0, !PT ;  /* 0xfffff00002047812 */ /* 0x000fe400078ec0ff */
[----:B------:R-:W1:Y:S02]  /*00c0*/  LDC.64 R2, c[0x0][0x218] ;  /* 0x00008600ff027b82 */ /* 0x000e640000000a00 */
[----:B------:R-:W-:-:S04]  /*00d0*/  IADD3 R5, R4, R0, -R5 ;  /* 0x0000000004057210 */ /* 0x000fc80007ffe805 */
[----:B------:R-:W-:Y:S01]  /*00e0*/  IADD3 R8, P0, R5, UR6, RZ ;  /* 0x0000000605087c10 */ /* 0x000fe2000ff1e0ff */
[C---:B------:R-:W-:Y:S02]  /*00f0*/  VIADD R7, R5.reuse, 0x400 ;  /* 0x0000040005077836 */ /* 0x040fe40000000000 */
[C---:B------:R-:W-:Y:S01]  /*0100*/  VIADD R17, R5.reuse, 0x800 ;  /* 0x0000080005117836 */ /* 0x040fe20000000000 */
[C---:B------:R-:W-:Y:S01]  /*0110*/  LEA.HI.X.SX32 R9, R5.reuse, UR7, 0x1, P0 ;  /* 0x0000000705097c11 */ /* 0x040fe200080f0eff */
[----:B------:R-:W-:Y:S01]  /*0120*/  VIADD R19, R5, 0xc00 ;  /* 0x00000c0005137836 */ /* 0x000fe20000000000 */
[----:B------:R-:W-:Y:S02]  /*0130*/  IADD3 R10, P0, R7, UR6, RZ ;  /* 0x00000006070a7c10 */ /* 0x000fe4000ff1e0ff */
[----:B------:R-:W-:Y:S01]  /*0140*/  IADD3 R12, P1, R17, UR6, RZ ;  /* 0x00000006110c7c10 */ /* 0x000fe2000ff3e0ff */
[----:B------:R2:W3:Y:S01]  /*0150*/  LDG.E.U8 R16, desc[UR4][R8.64] ;  /* 0x0000000408107981 */ /* 0x0004e2000c1e1100 */
[----:B------:R-:W-:-:S02]  /*0160*/  LEA.HI.X.SX32 R11, R7, UR7, 0x1, P0 ;  /* 0x00000007070b7c11 */ /* 0x000fc400080f0eff */
[----:B------:R-:W-:Y:S02]  /*0170*/  IADD3 R14, P0, R19, UR6, RZ ;  /* 0x00000006130e7c10 */ /* 0x000fe4000ff1e0ff */
[----:B------:R-:W-:Y:S01]  /*0180*/  LEA.HI.X.SX32 R13, R17, UR7, 0x1, P1 ;  /* 0x00000007110d7c11 */ /* 0x000fe200088f0eff */
[----:B------:R-:W4:Y:S01]  /*0190*/  LDG.E.U8 R10, desc[UR4][R10.64] ;  /* 0x000000040a0a7981 */ /* 0x000f22000c1e1100 */
[----:B------:R-:W-:-:S03]  /*01a0*/  LEA.HI.X.SX32 R15, R19, UR7, 0x1, P0 ;  /* 0x00000007130f7c11 */ /* 0x000fc600080f0eff */
[----:B------:R-:W5:Y:S01]  /*01b0*/  LDG.E.U8 R12, desc[UR4][R12.64] ;  /* 0x000000040c0c7981 */ /* 0x000f62000c1e1100 */
[----:B-1----:R-:W-:-:S03]  /*01c0*/  IMAD.WIDE R4, R5, 0x4, R2 ;  /* 0x0000000405047825 */ /* 0x002fc600078e0202 */
[----:B------:R-:W5:Y:S01]  /*01d0*/  LDG.E.U8 R14, desc[UR4][R14.64] ;  /* 0x000000040e0e7981 */ /* 0x000f62000c1e1100 */
[----:B------:R-:W-:-:S03]  /*01e0*/  IMAD.WIDE R6, R7, 0x4, R2 ;  /* 0x0000000407067825 */ /* 0x000fc600078e0202 */
[----:B------:R-:W5:Y:S01]  /*01f0*/  LDG.E R4, desc[UR4][R4.64] ;  /* 0x0000000404047981 */ /* 0x000f62000c1e1900 */
[----:B--2---:R-:W-:-:S03]  /*0200*/  IMAD.WIDE R8, R17, 0x4, R2 ;  /* 0x0000000411087825 */ /* 0x004fc600078e0202 */
[----:B------:R-:W2:Y:S01]  /*0210*/  LDG.E R7, desc[UR4][R6.64] ;  /* 0x0000000406077981 */ /* 0x000ea2000c1e1900 */
[----:B------:R-:W-:-:S03]  /*0220*/  IMAD.WIDE R2, R19, 0x4, R2 ;  /* 0x0000000413027825 */ /* 0x000fc600078e0202 */
[----:B------:R-:W2:Y:S04]  /*0230*/  LDG.E R17, desc[UR4][R8.64] ;  /* 0x0000000408117981 */ /* 0x000ea8000c1e1900 */
[----:B------:R-:W2:Y:S01]  /*0240*/  LDG.E R18, desc[UR4][R2.64] ;  /* 0x0000000402127981 */ /* 0x000ea2000c1e1900 */
[----:B---3--:R-:W-:Y:S02]  /*0250*/  ISETP.NE.AND P3, PT, R16, RZ, PT ;  /* 0x000000ff1000720c */ /* 0x008fe40003f65270 */
[----:B----4-:R-:W-:Y:S02]  /*0260*/  ISETP.NE.AND P2, PT, R10, RZ, PT ;  /* 0x000000ff0a00720c */ /* 0x010fe40003f45270 */
[----:B------:R-:W1:Y:S01]  /*0270*/  LDC.64 R10, c[0x0][0x220] ;  /* 0x00008800ff0a7b82 */ /* 0x000e620000000a00 */
[----:B-----5:R-:W-:-:S02]  /*0280*/  ISETP.NE.AND P0, PT, R12, RZ, PT ;  /* 0x000000ff0c00720c */ /* 0x020fc40003f05270 */
[----:B------:R-:W-:-:S06]  /*0290*/  ISETP.NE.AND P1, PT, R14, RZ, PT ;  /* 0x000000ff0e00720c */ /* 0x000fcc0003f25270 */
[----:B------:R-:W-:Y:S02]  /*02a0*/  @!P3 FMUL R4, R4, 0.0099999997764825820923 ;  /* 0x3c23d70a0404b820 */ /* 0x000fe40000400000 */
[----:B--2---:R-:W-:-:S04]  /*02b0*/  @!P2 FMUL R7, R7, 0.0099999997764825820923 ;  /* 0x3c23d70a0707a820 */ /* 0x004fc80000400000 */
[----:B------:R-:W-:Y:S01]  /*02c0*/  FADD R4, R4, R7 ;  /* 0x0000000704047221 */ /* 0x000fe20000000000 */
[----:B------:R-:W-:Y:S01]  /*02d0*/  @!P0 FMUL R17, R17, 0.0099999997764825820923 ;  /* 0x3c23d70a11118820 */ /* 0x000fe20000400000 */
[----:B------:R-:W-:-:S03]  /*02e0*/  @!P1 FMUL R18, R18, 0.0099999997764825820923 ;  /* 0x3c23d70a12129820 */ /* 0x000fc60000400000 */
[----:B------:R-:W-:-:S04]  /*02f0*/  FADD R17, R4, R17 ;  /* 0x0000001104117221 */ /* 0x000fc80000000000 */
[----:B------:R-:W-:Y:S01]  /*0300*/  FADD R17, R17, R18 ;  /* 0x0000001211117221 */ /* 0x000fe20000000000 */
[----:B-1----:R-:W-:-:S04]  /*0310*/  IMAD.WIDE R2, R0, 0x4, R10 ;  /* 0x0000000400027825 */ /* 0x002fc800078e020a */
[----:B------:R-:W-:-:S05]  /*0320*/  FMUL R17, R17, 0.25 ;  /* 0x3e80000011117820 */ /* 0x000fca0000400000 */
[----:B------:R-:W-:Y:S01]  /*0330*/  STG.E desc[UR4][R2.64], R17 ;  /* 0x0000001102007986 */ /* 0x000fe2000c101904 */
[----:B------:R-:W-:Y:S05]  /*0340*/  EXIT ;  /* 0x000000000000794d */ /* 0x000fea0003800000 */
.L_x_0:
[----:B------:R-:W-:-:S00]  /*0350*/  BRA `(.L_x_0) ;  /* 0xfffffffc00fc7947 */ /* 0x000fc0000383ffff */
[----:B------:R-:W-:-:S00]  /*0360*/  NOP ;  /* 0x0000000000007918 */ /* 0x000fc00000000000 */
        /* <DEDUP_REMOVED lines=9> */
.L_x_1:


//--------------------- .nv.constant0.triton_poi_fused_leaky_relu_mean_24 --------------------------
	.section	.nv.constant0.triton_poi_fused_leaky_relu_mean_24,"a",@progbits
	.sectionflags	@""
	.align	4
.nv.constant0.triton_poi_fused_leaky_relu_mean_24:
	.zero		556
